//
// Generated by NVIDIA NVVM Compiler
//
// Compiler Build ID: CL-36424714
// Cuda compilation tools, release 13.0, V13.0.88
// Based on NVVM 20.0.0
//

.version 9.0
.target sm_100
.address_size 64

	// .globl	_Z13prefixSumCUDAPim

.visible .entry _Z13prefixSumCUDAPim(
	.param .u64 .ptr .align 1 _Z13prefixSumCUDAPim_param_0,
	.param .u64 _Z13prefixSumCUDAPim_param_1
)
{
	.reg .pred 	%p<23>;
	.reg .b32 	%r<70>;
	.reg .b32 	%f<24>;
	.reg .b64 	%rd<17>;

	ld.param.u64 	%rd3, [_Z13prefixSumCUDAPim_param_0];
	ld.param.u64 	%rd4, [_Z13prefixSumCUDAPim_param_1];
	mov.u32 	%r16, %ctaid.x;
	mov.u32 	%r17, %ntid.x;
	mov.u32 	%r18, %tid.x;
	mad.lo.s32 	%r1, %r16, %r17, %r18;
	cvt.rn.f32.u64 	%f1, %rd4;
	setp.eq.s64 	%p1, %rd4, 0;
	selp.f32 	%f2, 0fC1B80000, 0f00000000, %p1;
	mov.b32 	%r19, %f1;
	add.s32 	%r20, %r19, -1060439283;
	and.b32  	%r21, %r20, -8388608;
	sub.s32 	%r22, %r19, %r21;
	mov.b32 	%f3, %r22;
	cvt.rn.f32.s32 	%f4, %r21;
	fma.rn.f32 	%f5, %f4, 0f34000000, %f2;
	add.f32 	%f6, %f3, 0fBF800000;
	fma.rn.f32 	%f7, %f6, 0f3DC6B27F, 0fBE2C7F30;
	fma.rn.f32 	%f8, %f7, %f6, 0f3E2FCF2A;
	fma.rn.f32 	%f9, %f8, %f6, 0fBE374E43;
	fma.rn.f32 	%f10, %f9, %f6, 0f3E520BF4;
	fma.rn.f32 	%f11, %f10, %f6, 0fBE763C8B;
	fma.rn.f32 	%f12, %f11, %f6, 0f3E93BF99;
	fma.rn.f32 	%f13, %f12, %f6, 0fBEB8AA49;
	fma.rn.f32 	%f14, %f13, %f6, 0f3EF6384A;
	fma.rn.f32 	%f15, %f14, %f6, 0fBF38AA3B;
	mul.f32 	%f16, %f6, %f15;
	mul.f32 	%f17, %f6, %f16;
	fma.rn.f32 	%f18, %f6, 0f3FB8AA3B, %f17;
	add.f32 	%f19, %f5, %f18;
	setp.gt.u32 	%p2, %r19, 2139095039;
	fma.rn.f32 	%f20, %f1, 0f7F800000, 0f7F800000;
	selp.f32 	%f21, %f20, %f19, %p2;
	cvt.rpi.f32.f32 	%f22, %f21;
	selp.f32 	%f23, 0fFF800000, %f22, %p1;
	cvt.rzi.s32.f32 	%r2, %f23;
	setp.lt.s32 	%p3, %r2, 1;
	@%p3 bra 	$L__BB0_17;
	cvta.to.global.u64 	%rd5, %rd3;
	cvt.s64.s32 	%rd1, %r1;
	mul.wide.s32 	%rd6, %r1, 4;
	add.s64 	%rd2, %rd5, %rd6;
	and.b32  	%r3, %r2, 3;
	setp.lt.u32 	%p4, %r2, 4;
	mov.b32 	%r69, 0;
	@%p4 bra 	$L__BB0_12;
	and.b32  	%r69, %r2, 2147483644;
	neg.s32 	%r65, %r69;
	mov.b32 	%r66, 0;
$L__BB0_3:
	setp.le.u64 	%p5, %rd4, %rd1;
	mov.b32 	%r25, 1;
	shl.b32 	%r26, %r25, %r66;
	setp.lt.s32 	%p6, %r1, %r26;
	or.pred  	%p7, %p5, %p6;
	@%p7 bra 	$L__BB0_5;
	mov.b32 	%r28, -1;
	shl.b32 	%r29, %r28, %r66;
	mul.wide.s32 	%rd7, %r29, 4;
	add.s64 	%rd8, %rd2, %rd7;
	ld.global.u32 	%r30, [%rd8];
	ld.global.u32 	%r31, [%rd2];
	add.s32 	%r32, %r31, %r30;
	st.global.u32 	[%rd2], %r32;
$L__BB0_5:
	setp.le.u64 	%p8, %rd4, %rd1;
	mov.b32 	%r33, 2;
	shl.b32 	%r34, %r33, %r66;
	setp.lt.s32 	%p9, %r1, %r34;
	or.pred  	%p10, %p8, %p9;
	@%p10 bra 	$L__BB0_7;
	mov.b32 	%r36, -2;
	shl.b32 	%r37, %r36, %r66;
	mul.wide.s32 	%rd9, %r37, 4;
	add.s64 	%rd10, %rd2, %rd9;
	ld.global.u32 	%r38, [%rd10];
	ld.global.u32 	%r39, [%rd2];
	add.s32 	%r40, %r39, %r38;
	st.global.u32 	[%rd2], %r40;
$L__BB0_7:
	setp.le.u64 	%p11, %rd4, %rd1;
	mov.b32 	%r41, 4;
	shl.b32 	%r42, %r41, %r66;
	setp.lt.s32 	%p12, %r1, %r42;
	or.pred  	%p13, %p11, %p12;
	@%p13 bra 	$L__BB0_9;
	mov.b32 	%r44, -4;
	shl.b32 	%r45, %r44, %r66;
	mul.wide.s32 	%rd11, %r45, 4;
	add.s64 	%rd12, %rd2, %rd11;
	ld.global.u32 	%r46, [%rd12];
	ld.global.u32 	%r47, [%rd2];
	add.s32 	%r48, %r47, %r46;
	st.global.u32 	[%rd2], %r48;
$L__BB0_9:
	setp.le.u64 	%p14, %rd4, %rd1;
	mov.b32 	%r49, 8;
	shl.b32 	%r50, %r49, %r66;
	setp.lt.s32 	%p15, %r1, %r50;
	or.pred  	%p16, %p14, %p15;
	@%p16 bra 	$L__BB0_11;
	mov.b32 	%r52, -8;
	shl.b32 	%r53, %r52, %r66;
	mul.wide.s32 	%rd13, %r53, 4;
	add.s64 	%rd14, %rd2, %rd13;
	ld.global.u32 	%r54, [%rd14];
	ld.global.u32 	%r55, [%rd2];
	add.s32 	%r56, %r55, %r54;
	st.global.u32 	[%rd2], %r56;
$L__BB0_11:
	add.s32 	%r66, %r66, 4;
	add.s32 	%r65, %r65, 4;
	setp.ne.s32 	%p17, %r65, 0;
	@%p17 bra 	$L__BB0_3;
$L__BB0_12:
	setp.eq.s32 	%p18, %r3, 0;
	@%p18 bra 	$L__BB0_17;
	neg.s32 	%r68, %r3;
$L__BB0_14:
	.pragma "nounroll";
	setp.le.u64 	%p19, %rd4, %rd1;
	mov.b32 	%r57, 1;
	shl.b32 	%r58, %r57, %r69;
	setp.lt.s32 	%p20, %r1, %r58;
	or.pred  	%p21, %p19, %p20;
	@%p21 bra 	$L__BB0_16;
	mov.b32 	%r60, -1;
	shl.b32 	%r61, %r60, %r69;
	mul.wide.s32 	%rd15, %r61, 4;
	add.s64 	%rd16, %rd2, %rd15;
	ld.global.u32 	%r62, [%rd16];
	ld.global.u32 	%r63, [%rd2];
	add.s32 	%r64, %r63, %r62;
	st.global.u32 	[%rd2], %r64;
$L__BB0_16:
	add.s32 	%r69, %r69, 1;
	add.s32 	%r68, %r68, 1;
	setp.ne.s32 	%p22, %r68, 0;
	@%p22 bra 	$L__BB0_14;
$L__BB0_17:
	ret;

}
	// .globl	_Z12prefixSumMapPim
.visible .entry _Z12prefixSumMapPim(
	.param .u64 .ptr .align 1 _Z12prefixSumMapPim_param_0,
	.param .u64 _Z12prefixSumMapPim_param_1
)
{
	.reg .pred 	%p<5>;
	.reg .b32 	%r<19>;
	.reg .b64 	%rd<10>;

	ld.param.u64 	%rd2, [_Z12prefixSumMapPim_param_0];
	ld.param.u64 	%rd3, [_Z12prefixSumMapPim_param_1];
	mov.u32 	%r5, %ctaid.x;
	mov.u32 	%r6, %ntid.x;
	mul.lo.s32 	%r7, %r5, %r6;
	mov.u32 	%r8, %tid.x;
	mad.lo.s32 	%r1, %r8, 5, %r7;
	add.s32 	%r9, %r1, 1;
	cvt.s64.s32 	%rd4, %r9;
	setp.le.u64 	%p1, %rd3, %rd4;
	@%p1 bra 	$L__BB1_5;
	cvta.to.global.u64 	%rd5, %rd2;
	mul.wide.s32 	%rd6, %r1, 4;
	add.s64 	%rd1, %rd5, %rd6;
	ld.global.u32 	%r10, [%rd1];
	ld.global.u32 	%r11, [%rd1+4];
	add.s32 	%r2, %r11, %r10;
	st.global.u32 	[%rd1+4], %r2;
	add.s32 	%r12, %r1, 2;
	cvt.s64.s32 	%rd7, %r12;
	setp.le.u64 	%p2, %rd3, %rd7;
	@%p2 bra 	$L__BB1_5;
	ld.global.u32 	%r13, [%rd1+8];
	add.s32 	%r3, %r13, %r2;
	st.global.u32 	[%rd1+8], %r3;
	add.s32 	%r14, %r1, 3;
	cvt.s64.s32 	%rd8, %r14;
	setp.le.u64 	%p3, %rd3, %rd8;
	@%p3 bra 	$L__BB1_5;
	ld.global.u32 	%r15, [%rd1+12];
	add.s32 	%r4, %r15, %r3;
	st.global.u32 	[%rd1+12], %r4;
	add.s32 	%r16, %r1, 4;
	cvt.s64.s32 	%rd9, %r16;
	setp.le.u64 	%p4, %rd3, %rd9;
	@%p4 bra 	$L__BB1_5;
	ld.global.u32 	%r17, [%rd1+16];
	add.s32 	%r18, %r17, %r4;
	st.global.u32 	[%rd1+16], %r18;
$L__BB1_5:
	ret;

}
	// .globl	_Z15prefixSumReducePim
.visible .entry _Z15prefixSumReducePim(
	.param .u64 .ptr .align 1 _Z15prefixSumReducePim_param_0,
	.param .u64 _Z15prefixSumReducePim_param_1
)
{
	.reg .pred 	%p<10>;
	.reg .b32 	%r<77>;
	.reg .b64 	%rd<32>;

	ld.param.u64 	%rd13, [_Z15prefixSumReducePim_param_0];
	ld.param.u64 	%rd12, [_Z15prefixSumReducePim_param_1];
	cvta.to.global.u64 	%rd1, %rd13;
	mov.u32 	%r7, %ctaid.x;
	mov.u32 	%r8, %ntid.x;
	mov.u32 	%r9, %tid.x;
	mad.lo.s32 	%r10, %r7, %r8, %r9;
	cvt.s64.s32 	%rd14, %r10;
	setp.le.u64 	%p1, %rd12, %rd14;
	and.b32  	%r11, %r10, 1023;
	setp.ne.s32 	%p2, %r11, 0;
	or.pred  	%p3, %p1, %p2;
	setp.lt.u64 	%p4, %rd12, 2;
	or.pred  	%p5, %p3, %p4;
	@%p5 bra 	$L__BB2_8;
	add.s64 	%rd15, %rd12, -2;
	min.u64 	%rd16, %rd15, 1022;
	add.s64 	%rd2, %rd16, 1;
	and.b64  	%rd31, %rd2, 3;
	setp.lt.u64 	%p6, %rd15, 3;
	mov.b32 	%r76, 1;
	@%p6 bra 	$L__BB2_5;
	and.b64  	%rd29, %rd2, 2044;
	mov.b32 	%r75, 0;
	mov.b32 	%r74, 9;
$L__BB2_3:
	add.s32 	%r15, %r74, -4;
	mul.wide.s32 	%rd17, %r15, 4;
	add.s64 	%rd18, %rd1, %rd17;
	ld.global.u32 	%r16, [%rd18+-4];
	mul.wide.u32 	%rd19, %r15, 4;
	add.s64 	%rd20, %rd1, %rd19;
	ld.global.u32 	%r17, [%rd20];
	add.s32 	%r18, %r17, %r16;
	st.global.u32 	[%rd20], %r18;
	ld.global.u32 	%r19, [%rd20+4];
	add.s32 	%r20, %r19, %r16;
	st.global.u32 	[%rd20+4], %r20;
	ld.global.u32 	%r21, [%rd20+8];
	add.s32 	%r22, %r21, %r16;
	st.global.u32 	[%rd20+8], %r22;
	ld.global.u32 	%r23, [%rd20+12];
	add.s32 	%r24, %r23, %r16;
	st.global.u32 	[%rd20+12], %r24;
	add.s32 	%r25, %r74, 10;
	mul.wide.u32 	%rd21, %r74, 4;
	add.s64 	%rd22, %rd1, %rd21;
	ld.global.u32 	%r26, [%rd22];
	add.s32 	%r27, %r26, %r16;
	st.global.u32 	[%rd22], %r27;
	ld.global.u32 	%r28, [%rd20+20];
	add.s32 	%r29, %r28, %r27;
	st.global.u32 	[%rd20+20], %r29;
	ld.global.u32 	%r30, [%rd18+16];
	ld.global.u32 	%r31, [%rd20+24];
	add.s32 	%r32, %r31, %r30;
	st.global.u32 	[%rd20+24], %r32;
	ld.global.u32 	%r33, [%rd20+28];
	add.s32 	%r34, %r33, %r30;
	st.global.u32 	[%rd20+28], %r34;
	ld.global.u32 	%r35, [%rd20+32];
	add.s32 	%r36, %r35, %r30;
	st.global.u32 	[%rd20+32], %r36;
	add.s32 	%r37, %r74, 5;
	mul.wide.u32 	%rd23, %r37, 4;
	add.s64 	%rd24, %rd1, %rd23;
	ld.global.u32 	%r38, [%rd24];
	add.s32 	%r39, %r38, %r30;
	st.global.u32 	[%rd24], %r39;
	ld.global.u32 	%r40, [%rd20+40];
	add.s32 	%r41, %r40, %r39;
	st.global.u32 	[%rd20+40], %r41;
	ld.global.u32 	%r42, [%rd18+36];
	ld.global.u32 	%r43, [%rd20+44];
	add.s32 	%r44, %r43, %r42;
	st.global.u32 	[%rd20+44], %r44;
	ld.global.u32 	%r45, [%rd20+48];
	add.s32 	%r46, %r45, %r42;
	st.global.u32 	[%rd20+48], %r46;
	ld.global.u32 	%r47, [%rd20+52];
	add.s32 	%r48, %r47, %r42;
	st.global.u32 	[%rd20+52], %r48;
	mul.wide.u32 	%rd25, %r25, 4;
	add.s64 	%rd26, %rd1, %rd25;
	ld.global.u32 	%r49, [%rd26];
	add.s32 	%r50, %r49, %r42;
	st.global.u32 	[%rd26], %r50;
	ld.global.u32 	%r51, [%rd20+60];
	add.s32 	%r52, %r51, %r50;
	st.global.u32 	[%rd20+60], %r52;
	ld.global.u32 	%r53, [%rd18+56];
	ld.global.u32 	%r54, [%rd20+64];
	add.s32 	%r55, %r54, %r53;
	st.global.u32 	[%rd20+64], %r55;
	ld.global.u32 	%r56, [%rd20+68];
	add.s32 	%r57, %r56, %r53;
	st.global.u32 	[%rd20+68], %r57;
	ld.global.u32 	%r58, [%rd20+72];
	add.s32 	%r59, %r58, %r53;
	st.global.u32 	[%rd20+72], %r59;
	ld.global.u32 	%r60, [%rd20+76];
	add.s32 	%r61, %r60, %r53;
	st.global.u32 	[%rd20+76], %r61;
	add.s32 	%r75, %r75, 4;
	add.s32 	%r74, %r74, 20;
	add.s64 	%rd29, %rd29, -4;
	setp.ne.s64 	%p7, %rd29, 0;
	@%p7 bra 	$L__BB2_3;
	add.s32 	%r76, %r75, 1;
$L__BB2_5:
	setp.eq.s64 	%p8, %rd31, 0;
	@%p8 bra 	$L__BB2_8;
	mul.lo.s32 	%r62, %r76, 5;
	mul.wide.u32 	%rd27, %r62, 4;
	add.s64 	%rd28, %rd27, %rd1;
	add.s64 	%rd30, %rd28, 8;
$L__BB2_7:
	.pragma "nounroll";
	ld.global.u32 	%r63, [%rd30+-12];
	ld.global.u32 	%r64, [%rd30+-8];
	add.s32 	%r65, %r64, %r63;
	st.global.u32 	[%rd30+-8], %r65;
	ld.global.u32 	%r66, [%rd30+-4];
	add.s32 	%r67, %r66, %r63;
	st.global.u32 	[%rd30+-4], %r67;
	ld.global.u32 	%r68, [%rd30];
	add.s32 	%r69, %r68, %r63;
	st.global.u32 	[%rd30], %r69;
	ld.global.u32 	%r70, [%rd30+4];
	add.s32 	%r71, %r70, %r63;
	st.global.u32 	[%rd30+4], %r71;
	ld.global.u32 	%r72, [%rd30+8];
	add.s32 	%r73, %r72, %r63;
	st.global.u32 	[%rd30+8], %r73;
	add.s64 	%rd31, %rd31, -1;
	add.s64 	%rd30, %rd30, 20;
	setp.ne.s64 	%p9, %rd31, 0;
	@%p9 bra 	$L__BB2_7;
$L__BB2_8:
	ret;

}


// ===== COMPILED SASS (sm_100) =====

	.target	sm_100

	.elftype	@"ET_EXEC"


//--------------------- .note.nv.tkinfo           --------------------------
	.section	.note.nv.tkinfo,"",@"SHT_NOTE"
	.sectionflags	@"SHF_NOTE_NV_TKINFO"
	.tkinfo
        /*0018*/ 	.word	0x00000002
        /*0030*/ 	.string	""
        /*0030*/ 	.string	"ptxas"
        /*0030*/ 	.string	"Cuda compilation tools, release 13.0, V13.0.88"
        /*0030*/ 	.string	"Build cuda_13.0.r13.0/compiler.36424714_0"
        /*0030*/ 	.string	"-arch sm_100 -m 64 "



//--------------------- .note.nv.cuinfo           --------------------------
	.section	.note.nv.cuinfo,"",@"SHT_NOTE"
	.sectionflags	@"SHF_NOTE_NV_CUINFO"
        /*0018*/ 	.short	0x0002
        /*001a*/ 	.short	0x0064
        /*001c*/ 	.short	0x0082
	.zero		2


//--------------------- .nv.info                  --------------------------
	.section	.nv.info,"",@"SHT_CUDA_INFO"
	.align	4


	//----- nvinfo : EIATTR_REGCOUNT
	.align		4
        /*0000*/ 	.byte	0x04, 0x2f
        /*0002*/ 	.short	(.L_1 - .L_0)
	.align		4
.L_0:
        /*0004*/ 	.word	index@(_Z13prefixSumCUDAPim)
        /*0008*/ 	.word	0x00000010


	//----- nvinfo : EIATTR_FRAME_SIZE
	.align		4
.L_1:
        /*000c*/ 	.byte	0x04, 0x11
        /*000e*/ 	.short	(.L_3 - .L_2)
	.align		4
.L_2:
        /*0010*/ 	.word	index@(_Z13prefixSumCUDAPim)
        /*0014*/ 	.word	0x00000000


	//----- nvinfo : EIATTR_REGCOUNT
	.align		4
.L_3:
        /*0018*/ 	.byte	0x04, 0x2f
        /*001a*/ 	.short	(.L_5 - .L_4)
	.align		4
.L_4:
        /*001c*/ 	.word	index@(_Z12prefixSumMapPim)
        /*0020*/ 	.word	0x0000000a


	//----- nvinfo : EIATTR_FRAME_SIZE
	.align		4
.L_5:
        /*0024*/ 	.byte	0x04, 0x11
        /*0026*/ 	.short	(.L_7 - .L_6)
	.align		4
.L_6:
        /*0028*/ 	.word	index@(_Z12prefixSumMapPim)
        /*002c*/ 	.word	0x00000000


	//----- nvinfo : EIATTR_REGCOUNT
	.align		4
.L_7:
        /*0030*/ 	.byte	0x04, 0x2f
        /*0032*/ 	.short	(.L_9 - .L_8)
	.align		4
.L_8:
        /*0034*/ 	.word	index@(_Z15prefixSumReducePim)
        /*0038*/ 	.word	0x0000001e


	//----- nvinfo : EIATTR_FRAME_SIZE
	.align		4
.L_9:
        /*003c*/ 	.byte	0x04, 0x11
        /*003e*/ 	.short	(.L_11 - .L_10)
	.align		4
.L_10:
        /*0040*/ 	.word	index@(_Z15prefixSumReducePim)
        /*0044*/ 	.word	0x00000000


	//----- nvinfo : EIATTR_MIN_STACK_SIZE
	.align		4
.L_11:
        /*0048*/ 	.byte	0x04, 0x12
        /*004a*/ 	.short	(.L_13 - .L_12)
	.align		4
.L_12:
        /*004c*/ 	.word	index@(_Z15prefixSumReducePim)
        /*0050*/ 	.word	0x00000000


	//----- nvinfo : EIATTR_MIN_STACK_SIZE
	.align		4
.L_13:
        /*0054*/ 	.byte	0x04, 0x12
        /*0056*/ 	.short	(.L_15 - .L_14)
	.align		4
.L_14:
        /*0058*/ 	.word	index@(_Z12prefixSumMapPim)
        /*005c*/ 	.word	0x00000000


	//----- nvinfo : EIATTR_MIN_STACK_SIZE
	.align		4
.L_15:
        /*0060*/ 	.byte	0x04, 0x12
        /*0062*/ 	.short	(.L_17 - .L_16)
	.align		4
.L_16:
        /*0064*/ 	.word	index@(_Z13prefixSumCUDAPim)
        /*0068*/ 	.word	0x00000000
.L_17:


//--------------------- .nv.compat                --------------------------
	.section	.nv.compat,"",@"SHT_CUDA_COMPAT_INFO"
	.align	4
        /*0000*/ 	.byte	0x02, 0x09, 0x00, 0x00, 0x02, 0x02, 0x01, 0x00, 0x02, 0x05, 0x05, 0x00, 0x03, 0x07, 0x01, 0x01
        /*0010*/ 	.byte	0x02, 0x03, 0x00, 0x00, 0x02, 0x06, 0x01, 0x00, 0x04, 0x0b, 0x08, 0x00, 0x09, 0x00, 0x00, 0x00
        /*0020*/ 	.byte	0x00, 0x00, 0x00, 0x00


//--------------------- .nv.info._Z15prefixSumReducePim --------------------------
	.section	.nv.info._Z15prefixSumReducePim,"",@"SHT_CUDA_INFO"
	.sectionflags	@""
	.align	4


	//----- nvinfo : EIATTR_CUDA_API_VERSION
	.align		4
        /*0000*/ 	.byte	0x04, 0x37
        /*0002*/ 	.short	(.L_19 - .L_18)
.L_18:
        /*0004*/ 	.word	0x00000082


	//----- nvinfo : EIATTR_KPARAM_INFO
	.align		4
.L_19:
        /*0008*/ 	.byte	0x04, 0x17
        /*000a*/ 	.short	(.L_21 - .L_20)
.L_20:
        /*000c*/ 	.word	0x00000000
        /*0010*/ 	.short	0x0001
        /*0012*/ 	.short	0x0008
        /*0014*/ 	.byte	0x00, 0xf0, 0x21, 0x00


	//----- nvinfo : EIATTR_KPARAM_INFO
	.align		4
.L_21:
        /*0018*/ 	.byte	0x04, 0x17
        /*001a*/ 	.short	(.L_23 - .L_22)
.L_22:
        /*001c*/ 	.word	0x00000000
        /*0020*/ 	.short	0x0000
        /*0022*/ 	.short	0x0000
        /*0024*/ 	.byte	0x00, 0xf5, 0x21, 0x00


	//----- nvinfo : EIATTR_SPARSE_MMA_MASK
	.align		4
.L_23:
        /*0028*/ 	.byte	0x03, 0x50
        /*002a*/ 	.short	0x0000


	//----- nvinfo : EIATTR_MAXREG_COUNT
	.align		4
        /*002c*/ 	.byte	0x03, 0x1b
        /*002e*/ 	.short	0x00ff


	//----- nvinfo : EIATTR_MERCURY_ISA_VERSION
	.align		4
        /*0030*/ 	.byte	0x03, 0x5f
        /*0032*/ 	.short	0x0101


	//----- nvinfo : EIATTR_VRC_CTA_INIT_COUNT
	.align		4
        /*0034*/ 	.byte	0x02, 0x4a
	.zero		1
	.zero		1


	//----- nvinfo : EIATTR_EXIT_INSTR_OFFSETS
	.align		4
        /*0038*/ 	.byte	0x04, 0x1c
        /*003a*/ 	.short	(.L_25 - .L_24)


	//   ....[0]....
.L_24:
        /*003c*/ 	.word	0x000000c0


	//   ....[1]....
        /*0040*/ 	.word	0x00000710


	//   ....[2]....
        /*0044*/ 	.word	0x00000920


	//----- nvinfo : EIATTR_CBANK_PARAM_SIZE
	.align		4
.L_25:
        /*0048*/ 	.byte	0x03, 0x19
        /*004a*/ 	.short	0x0010


	//----- nvinfo : EIATTR_PARAM_CBANK
	.align		4
        /*004c*/ 	.byte	0x04, 0x0a
        /*004e*/ 	.short	(.L_27 - .L_26)
	.align		4
.L_26:
        /*0050*/ 	.word	index@(.nv.constant0._Z15prefixSumReducePim)
        /*0054*/ 	.short	0x0380
        /*0056*/ 	.short	0x0010


	//----- nvinfo : EIATTR_SW_WAR
	.align		4
.L_27:
        /*0058*/ 	.byte	0x04, 0x36
        /*005a*/ 	.short	(.L_29 - .L_28)
.L_28:
        /*005c*/ 	.word	0x00000008
.L_29:


//--------------------- .nv.info._Z12prefixSumMapPim --------------------------
	.section	.nv.info._Z12prefixSumMapPim,"",@"SHT_CUDA_INFO"
	.sectionflags	@""
	.align	4


	//----- nvinfo : EIATTR_CUDA_API_VERSION
	.align		4
        /*0000*/ 	.byte	0x04, 0x37
        /*0002*/ 	.short	(.L_31 - .L_30)
.L_30:
        /*0004*/ 	.word	0x00000082


	//----- nvinfo : EIATTR_KPARAM_INFO
	.align		4
.L_31:
        /*0008*/ 	.byte	0x04, 0x17
        /*000a*/ 	.short	(.L_33 - .L_32)
.L_32:
        /*000c*/ 	.word	0x00000000
        /*0010*/ 	.short	0x0001
        /*0012*/ 	.short	0x0008
        /*0014*/ 	.byte	0x00, 0xf0, 0x21, 0x00


	//----- nvinfo : EIATTR_KPARAM_INFO
	.align		4
.L_33:
        /*0018*/ 	.byte	0x04, 0x17
        /*001a*/ 	.short	(.L_35 - .L_34)
.L_34:
        /*001c*/ 	.word	0x00000000
        /*0020*/ 	.short	0x0000
        /*0022*/ 	.short	0x0000
        /*0024*/ 	.byte	0x00, 0xf5, 0x21, 0x00


	//----- nvinfo : EIATTR_SPARSE_MMA_MASK
	.align		4
.L_35:
        /*0028*/ 	.byte	0x03, 0x50
        /*002a*/ 	.short	0x0000


	//----- nvinfo : EIATTR_MAXREG_COUNT
	.align		4
        /*002c*/ 	.byte	0x03, 0x1b
        /*002e*/ 	.short	0x00ff


	//----- nvinfo : EIATTR_MERCURY_ISA_VERSION
	.align		4
        /*0030*/ 	.byte	0x03, 0x5f
        /*0032*/ 	.short	0x0101


	//----- nvinfo : EIATTR_VRC_CTA_INIT_COUNT
	.align		4
        /*0034*/ 	.byte	0x02, 0x4a
	.zero		1
	.zero		1


	//----- nvinfo : EIATTR_EXIT_INSTR_OFFSETS
	.align		4
        /*0038*/ 	.byte	0x04, 0x1c
        /*003a*/ 	.short	(.L_37 - .L_36)


	//   ....[0]....
.L_36:
        /*003c*/ 	.word	0x000000b0


	//   ....[1]....
        /*0040*/ 	.word	0x00000170


	//   ....[2]....
        /*0044*/ 	.word	0x000001f0


	//   ....[3]....
        /*0048*/ 	.word	0x00000270


	//   ....[4]....
        /*004c*/ 	.word	0x000002b0


	//----- nvinfo : EIATTR_CBANK_PARAM_SIZE
	.align		4
.L_37:
        /*0050*/ 	.byte	0x03, 0x19
        /*0052*/ 	.short	0x0010


	//----- nvinfo : EIATTR_PARAM_CBANK
	.align		4
        /*0054*/ 	.byte	0x04, 0x0a
        /*0056*/ 	.short	(.L_39 - .L_38)
	.align		4
.L_38:
        /*0058*/ 	.word	index@(.nv.constant0._Z12prefixSumMapPim)
        /*005c*/ 	.short	0x0380
        /*005e*/ 	.short	0x0010


	//----- nvinfo : EIATTR_SW_WAR
	.align		4
.L_39:
        /*0060*/ 	.byte	0x04, 0x36
        /*0062*/ 	.short	(.L_41 - .L_40)
.L_40:
        /*0064*/ 	.word	0x00000008
.L_41:


//--------------------- .nv.info._Z13prefixSumCUDAPim --------------------------
	.section	.nv.info._Z13prefixSumCUDAPim,"",@"SHT_CUDA_INFO"
	.sectionflags	@""
	.align	4


	//----- nvinfo : EIATTR_CUDA_API_VERSION
	.align		4
        /*0000*/ 	.byte	0x04, 0x37
        /*0002*/ 	.short	(.L_43 - .L_42)
.L_42:
        /*0004*/ 	.word	0x00000082


	//----- nvinfo : EIATTR_KPARAM_INFO
	.align		4
.L_43:
        /*0008*/ 	.byte	0x04, 0x17
        /*000a*/ 	.short	(.L_45 - .L_44)
.L_44:
        /*000c*/ 	.word	0x00000000
        /*0010*/ 	.short	0x0001
        /*0012*/ 	.short	0x0008
        /*0014*/ 	.byte	0x00, 0xf0, 0x21, 0x00


	//----- nvinfo : EIATTR_KPARAM_INFO
	.align		4
.L_45:
        /*0018*/ 	.byte	0x04, 0x17
        /*001a*/ 	.short	(.L_47 - .L_46)
.L_46:
        /*001c*/ 	.word	0x00000000
        /*0020*/ 	.short	0x0000
        /*0022*/ 	.short	0x0000
        /*0024*/ 	.byte	0x00, 0xf5, 0x21, 0x00


	//----- nvinfo : EIATTR_SPARSE_MMA_MASK
	.align		4
.L_47:
        /*0028*/ 	.byte	0x03, 0x50
        /*002a*/ 	.short	0x0000


	//----- nvinfo : EIATTR_MAXREG_COUNT
	.align		4
        /*002c*/ 	.byte	0x03, 0x1b
        /*002e*/ 	.short	0x00ff


	//----- nvinfo : EIATTR_MERCURY_ISA_VERSION
	.align		4
        /*0030*/ 	.byte	0x03, 0x5f
        /*0032*/ 	.short	0x0101


	//----- nvinfo : EIATTR_VRC_CTA_INIT_COUNT
	.align		4
        /*0034*/ 	.byte	0x02, 0x4a
	.zero		1
	.zero		1


	//----- nvinfo : EIATTR_EXIT_INSTR_OFFSETS
	.align		4
        /*0038*/ 	.byte	0x04, 0x1c
        /*003a*/ 	.short	(.L_49 - .L_48)


	//   ....[0]....
.L_48:
        /*003c*/ 	.word	0x00000250


	//   ....[1]....
        /*0040*/ 	.word	0x00000650


	//   ....[2]....
        /*0044*/ 	.word	0x00000780


	//----- nvinfo : EIATTR_CBANK_PARAM_SIZE
	.align		4
.L_49:
        /*0048*/ 	.byte	0x03, 0x19
        /*004a*/ 	.short	0x0010


	//----- nvinfo : EIATTR_PARAM_CBANK
	.align		4
        /*004c*/ 	.byte	0x04, 0x0a
        /*004e*/ 	.short	(.L_51 - .L_50)
	.align		4
.L_50:
        /*0050*/ 	.word	index@(.nv.constant0._Z13prefixSumCUDAPim)
        /*0054*/ 	.short	0x0380
        /*0056*/ 	.short	0x0010


	//----- nvinfo : EIATTR_SW_WAR
	.align		4
.L_51:
        /*0058*/ 	.byte	0x04, 0x36
        /*005a*/ 	.short	(.L_53 - .L_52)
.L_52:
        /*005c*/ 	.word	0x00000008
.L_53:


//--------------------- .nv.callgraph             --------------------------
	.section	.nv.callgraph,"",@"SHT_CUDA_CALLGRAPH"
	.align	4
	.sectionentsize	8
	.align		4
        /*0000*/ 	.word	0x00000000
	.align		4
        /*0004*/ 	.word	0xffffffff
	.align		4
        /*0008*/ 	.word	0x00000000
	.align		4
        /*000c*/ 	.word	0xfffffffe
	.align		4
        /*0010*/ 	.word	0x00000000
	.align		4
        /*0014*/ 	.word	0xfffffffd
	.align		4
        /*0018*/ 	.word	0x00000000
	.align		4
        /*001c*/ 	.word	0xfffffffc


//--------------------- .text._Z15prefixSumReducePim --------------------------
	.section	.text._Z15prefixSumReducePim,"ax",@progbits
	.align	128
        .global         _Z15prefixSumReducePim
        .type           _Z15prefixSumReducePim,@function
        .size           _Z15prefixSumReducePim,(.L_x_9 - _Z15prefixSumReducePim)
        .other          _Z15prefixSumReducePim,@"STO_CUDA_ENTRY STV_DEFAULT"
_Z15prefixSumReducePim:
.text._Z15prefixSumReducePim:
[----:B------:R-:W-:Y:S01]  /*0000*/  LDC R1, c[0x0][0x37c] ;  /* 0x0000df00ff017b82 */ /* 0x000fe20000000800 */
[----:B------:R-:W0:Y:S07]  /*0010*/  S2R R0, SR_TID.X ;  /* 0x0000000000007919 */ /* 0x000e2e0000002100 */
[----:B------:R-:W0:Y:S08]  /*0020*/  S2UR UR4, SR_CTAID.X ;  /* 0x00000000000479c3 */ /* 0x000e300000002500 */
[----:B------:R-:W0:Y:S08]  /*0030*/  LDC R3, c[0x0][0x360] ;  /* 0x0000d800ff037b82 */ /* 0x000e300000000800 */
[----:B------:R-:W1:Y:S01]  /*0040*/  LDC.64 R12, c[0x0][0x388] ;  /* 0x0000e200ff0c7b82 */ /* 0x000e620000000a00 */
[----:B0-----:R-:W-:-:S05]  /*0050*/  IMAD R3, R3, UR4, R0 ;  /* 0x0000000403037c24 */ /* 0x001fca000f8e0200 */
[C---:B------:R-:W-:Y:S02]  /*0060*/  LOP3.LUT P1, RZ, R3.reuse, 0x3ff, RZ, 0xc0, !PT ;  /* 0x000003ff03ff7812 */ /* 0x040fe4000782c0ff */
[----:B------:R-:W-:Y:S02]  /*0070*/  SHF.R.S32.HI R0, RZ, 0x1f, R3 ;  /* 0x0000001fff007819 */ /* 0x000fe40000011403 */
[----:B-1----:R-:W-:Y:S02]  /*0080*/  ISETP.GE.U32.AND P2, PT, R3, R12, PT ;  /* 0x0000000c0300720c */ /* 0x002fe40003f46070 */
[----:B------:R-:W-:Y:S02]  /*0090*/  ISETP.LT.U32.AND P0, PT, R12, 0x2, PT ;  /* 0x000000020c00780c */ /* 0x000fe40003f01070 */
[----:B------:R-:W-:-:S04]  /*00a0*/  ISETP.GE.U32.OR.EX P1, PT, R0, R13, P1, P2 ;  /* 0x0000000d0000720c */ /* 0x000fc80000f26520 */
[----:B------:R-:W-:-:S13]  /*00b0*/  ISETP.LT.U32.OR.EX P0, PT, R13, RZ, P1, P0 ;  /* 0x000000ff0d00720c */ /* 0x000fda0000f01500 */
[----:B------:R-:W-:Y:S05]  /*00c0*/  @P0 EXIT ;  /* 0x000000000000094d */ /* 0x000fea0003800000 */
[----:B------:R-:W-:Y:S01]  /*00d0*/  IADD3 R12, P0, PT, R12, -0x2, RZ ;  /* 0xfffffffe0c0c7810 */ /* 0x000fe20007f1e0ff */
[----:B------:R-:W0:Y:S03]  /*00e0*/  LDCU.64 UR8, c[0x0][0x358] ;  /* 0x00006b00ff0877ac */ /* 0x000e260008000a00 */
[----:B------:R-:W-:Y:S01]  /*00f0*/  IADD3.X R0, PT, PT, R13, -0x1, RZ, P0, !PT ;  /* 0xffffffff0d007810 */ /* 0x000fe200007fe4ff */
[----:B------:R-:W-:Y:S01]  /*0100*/  UMOV UR6, 0x1 ;  /* 0x0000000100067882 */ /* 0x000fe20000000000 */
[C---:B------:R-:W-:Y:S02]  /*0110*/  ISETP.LT.U32.AND P0, PT, R12.reuse, 0x3fe, PT ;  /* 0x000003fe0c00780c */ /* 0x040fe40003f01070 */
[----:B------:R-:W-:Y:S02]  /*0120*/  ISETP.GE.U32.AND P1, PT, R12, 0x3, PT ;  /* 0x000000030c00780c */ /* 0x000fe40003f26070 */
[----:B------:R-:W-:-:S04]  /*0130*/  ISETP.LT.U32.AND.EX P0, PT, R0, RZ, PT, P0 ;  /* 0x000000ff0000720c */ /* 0x000fc80003f01100 */
[----:B------:R-:W-:Y:S02]  /*0140*/  SEL R12, R12, 0x3fe, P0 ;  /* 0x000003fe0c0c7807 */ /* 0x000fe40000000000 */
[----:B------:R-:W-:Y:S01]  /*0150*/  ISETP.GE.U32.AND.EX P0, PT, R0, RZ, PT, P1 ;  /* 0x000000ff0000720c */ /* 0x000fe20003f06110 */
[----:B------:R-:W-:Y:S02]  /*0160*/  IMAD.MOV.U32 R0, RZ, RZ, RZ ;  /* 0x000000ffff007224 */ /* 0x000fe400078e00ff */
[----:B------:R-:W-:-:S05]  /*0170*/  VIADD R12, R12, 0x1 ;  /* 0x000000010c0c7836 */ /* 0x000fca0000000000 */
[----:B------:R-:W-:-:S05]  /*0180*/  LOP3.LUT R8, R12, 0x3, RZ, 0xc0, !PT ;  /* 0x000000030c087812 */ /* 0x000fca00078ec0ff */
[----:B0-----:R-:W-:Y:S05]  /*0190*/  @!P0 BRA `(.L_x_0) ;  /* 0x0000000400548947 */ /* 0x001fea0003800000 */
[----:B------:R-:W-:Y:S01]  /*01a0*/  HFMA2 R13, -RZ, RZ, 0, 5.36441802978515625e-07 ;  /* 0x00000009ff0d7431 */ /* 0x000fe200000001ff */
[----:B------:R-:W-:Y:S01]  /*01b0*/  LOP3.LUT R12, R12, 0x7fc, RZ, 0xc0, !PT ;  /* 0x000007fc0c0c7812 */ /* 0x000fe200078ec0ff */
[----:B------:R-:W-:Y:S01]  /*01c0*/  IMAD.MOV.U32 R9, RZ, RZ, RZ ;  /* 0x000000ffff097224 */ /* 0x000fe200078e00ff */
[----:B------:R-:W-:-:S06]  /*01d0*/  UMOV UR4, URZ ;  /* 0x000000ff00047c82 */ /* 0x000fcc0008000000 */
.L_x_1:
[----:B0-----:R-:W0:Y:S01]  /*01e0*/  LDC.64 R6, c[0x0][0x380] ;  /* 0x0000e000ff067b82 */ /* 0x001e220000000a00 */
[----:B------:R-:W-:-:S04]  /*01f0*/  VIADD R5, R13, 0xfffffffc ;  /* 0xfffffffc0d057836 */ /* 0x000fc80000000000 */
[----:B0-----:R-:W-:-:S04]  /*0200*/  IMAD.WIDE R2, R5, 0x4, R6 ;  /* 0x0000000405027825 */ /* 0x001fc800078e0206 */
[----:B------:R-:W-:Y:S01]  /*0210*/  IMAD.WIDE.U32 R4, R5, 0x4, R6 ;  /* 0x0000000405047825 */ /* 0x000fe200078e0006 */
[----:B------:R-:W2:Y:S04]  /*0220*/  LDG.E R14, desc[UR8][R2.64+-0x4] ;  /* 0xfffffc08020e7981 */ /* 0x000ea8000c1e1900 */
[----:B------:R-:W2:Y:S04]  /*0230*/  LDG.E R11, desc[UR8][R4.64] ;  /* 0x00000008040b7981 */ /* 0x000ea8000c1e1900 */
[----:B------:R-:W3:Y:S04]  /*0240*/  LDG.E R17, desc[UR8][R4.64+0x4] ;  /* 0x0000040804117981 */ /* 0x000ee8000c1e1900 */
[----:B------:R-:W4:Y:S04]  /*0250*/  LDG.E R19, desc[UR8][R4.64+0x8] ;  /* 0x0000080804137981 */ /* 0x000f28000c1e1900 */
[----:B------:R-:W5:Y:S01]  /*0260*/  LDG.E R21, desc[UR8][R4.64+0xc] ;  /* 0x00000c0804157981 */ /* 0x000f62000c1e1900 */
[----:B--2---:R-:W-:-:S02]  /*0270*/  IMAD.IADD R15, R14, 0x1, R11 ;  /* 0x000000010e0f7824 */ /* 0x004fc400078e020b */
[----:B------:R-:W-:-:S03]  /*0280*/  IMAD.WIDE.U32 R10, R13, 0x4, R6 ;  /* 0x000000040d0a7825 */ /* 0x000fc600078e0006 */
[----:B------:R0:W-:Y:S01]  /*0290*/  STG.E desc[UR8][R4.64], R15 ;  /* 0x0000000f04007986 */ /* 0x0001e2000c101908 */
[C---:B---3--:R-:W-:Y:S01]  /*02a0*/  IMAD.IADD R17, R14.reuse, 0x1, R17 ;  /* 0x000000010e117824 */ /* 0x048fe200078e0211 */
[----:B----4-:R-:W-:-:S04]  /*02b0*/  IADD3 R19, PT, PT, R14, R19, RZ ;  /* 0x000000130e137210 */ /* 0x010fc80007ffe0ff */
[----:B------:R1:W-:Y:S01]  /*02c0*/  STG.E desc[UR8][R4.64+0x4], R17 ;  /* 0x0000041104007986 */ /* 0x0003e2000c101908 */
[----:B-----5:R-:W-:-:S03]  /*02d0*/  IMAD.IADD R21, R14, 0x1, R21 ;  /* 0x000000010e157824 */ /* 0x020fc600078e0215 */
[----:B------:R2:W-:Y:S04]  /*02e0*/  STG.E desc[UR8][R4.64+0x8], R19 ;  /* 0x0000081304007986 */ /* 0x0005e8000c101908 */
[----:B------:R-:W-:Y:S04]  /*02f0*/  STG.E desc[UR8][R4.64+0xc], R21 ;  /* 0x00000c1504007986 */ /* 0x000fe8000c101908 */
[----:B------:R-:W3:Y:S02]  /*0300*/  LDG.E R23, desc[UR8][R10.64] ;  /* 0x000000080a177981 */ /* 0x000ee4000c1e1900 */
[----:B---3--:R-:W-:-:S05]  /*0310*/  IMAD.IADD R23, R14, 0x1, R23 ;  /* 0x000000010e177824 */ /* 0x008fca00078e0217 */
[----:B------:R3:W-:Y:S04]  /*0320*/  STG.E desc[UR8][R10.64], R23 ;  /* 0x000000170a007986 */ /* 0x0007e8000c101908 */
[----:B------:R-:W4:Y:S04]  /*0330*/  LDG.E R14, desc[UR8][R4.64+0x14] ;  /* 0x00001408040e7981 */ /* 0x000f28000c1e1900 */
[----:B------:R-:W5:Y:S04]  /*0340*/  LDG.E R27, desc[UR8][R4.64+0x18] ;  /* 0x00001808041b7981 */ /* 0x000f68000c1e1900 */
[----:B0-----:R-:W5:Y:S04]  /*0350*/  LDG.E R15, desc[UR8][R4.64+0x1c] ;  /* 0x00001c08040f7981 */ /* 0x001f68000c1e1900 */
[----:B-1----:R-:W5:Y:S01]  /*0360*/  LDG.E R17, desc[UR8][R4.64+0x20] ;  /* 0x0000200804117981 */ /* 0x002f62000c1e1900 */
[----:B----4-:R-:W-:-:S05]  /*0370*/  IMAD.IADD R25, R23, 0x1, R14 ;  /* 0x0000000117197824 */ /* 0x010fca00078e020e */
[----:B------:R0:W-:Y:S04]  /*0380*/  STG.E desc[UR8][R4.64+0x14], R25 ;  /* 0x0000141904007986 */ /* 0x0001e8000c101908 */
[----:B------:R-:W5:Y:S01]  /*0390*/  LDG.E R14, desc[UR8][R2.64+0x10] ;  /* 0x00001008020e7981 */ /* 0x000f62000c1e1900 */
[----:B--2---:R-:W-:-:S05]  /*03a0*/  IADD3 R19, PT, PT, R13, 0x5, RZ ;  /* 0x000000050d137810 */ /* 0x004fca0007ffe0ff */
[----:B---3--:R-:W-:-:S04]  /*03b0*/  IMAD.WIDE.U32 R10, R19, 0x4, R6 ;  /* 0x00000004130a7825 */ /* 0x008fc800078e0006 */
[C---:B-----5:R-:W-:Y:S02]  /*03c0*/  IMAD.IADD R27, R14.reuse, 0x1, R27 ;  /* 0x000000010e1b7824 */ /* 0x060fe400078e021b */
[C---:B------:R-:W-:Y:S02]  /*03d0*/  IMAD.IADD R15, R14.reuse, 0x1, R15 ;  /* 0x000000010e0f7824 */ /* 0x040fe400078e020f */
[C---:B------:R-:W-:Y:S01]  /*03e0*/  IMAD.IADD R17, R14.reuse, 0x1, R17 ;  /* 0x000000010e117824 */ /* 0x040fe200078e0211 */
[----:B------:R1:W-:Y:S04]  /*03f0*/  STG.E desc[UR8][R4.64+0x18], R27 ;  /* 0x0000181b04007986 */ /* 0x0003e8000c101908 */
[----:B------:R2:W-:Y:S04]  /*0400*/  STG.E desc[UR8][R4.64+0x1c], R15 ;  /* 0x00001c0f04007986 */ /* 0x0005e8000c101908 */
[----:B------:R-:W-:Y:S04]  /*0410*/  STG.E desc[UR8][R4.64+0x20], R17 ;  /* 0x0000201104007986 */ /* 0x000fe8000c101908 */
[----:B------:R-:W3:Y:S02]  /*0420*/  LDG.E R19, desc[UR8][R10.64] ;  /* 0x000000080a137981 */ /* 0x000ee4000c1e1900 */
[----:B---3--:R-:W-:-:S05]  /*0430*/  IADD3 R19, PT, PT, R14, R19, RZ ;  /* 0x000000130e137210 */ /* 0x008fca0007ffe0ff */
[----:B------:R3:W-:Y:S04]  /*0440*/  STG.E desc[UR8][R10.64], R19 ;  /* 0x000000130a007986 */ /* 0x0007e8000c101908 */
[----:B------:R-:W4:Y:S04]  /*0450*/  LDG.E R14, desc[UR8][R4.64+0x28] ;  /* 0x00002808040e7981 */ /* 0x000f28000c1e1900 */
[----:B------:R-:W5:Y:S04]  /*0460*/  LDG.E R23, desc[UR8][R4.64+0x2c] ;  /* 0x00002c0804177981 */ /* 0x000f68000c1e1900 */
[----:B0-----:R-:W3:Y:S04]  /*0470*/  LDG.E R25, desc[UR8][R4.64+0x30] ;  /* 0x0000300804197981 */ /* 0x001ee8000c1e1900 */
[----:B-1----:R-:W3:Y:S01]  /*0480*/  LDG.E R27, desc[UR8][R4.64+0x34] ;  /* 0x00003408041b7981 */ /* 0x002ee2000c1e1900 */
[----:B----4-:R-:W-:-:S05]  /*0490*/  IMAD.IADD R21, R19, 0x1, R14 ;  /* 0x0000000113157824 */ /* 0x010fca00078e020e */
[----:B------:R0:W-:Y:S04]  /*04a0*/  STG.E desc[UR8][R4.64+0x28], R21 ;  /* 0x0000281504007986 */ /* 0x0001e8000c101908 */
[----:B------:R-:W5:Y:S01]  /*04b0*/  LDG.E R14, desc[UR8][R2.64+0x24] ;  /* 0x00002408020e7981 */ /* 0x000f62000c1e1900 */
[----:B--2---:R-:W-:-:S04]  /*04c0*/  VIADD R15, R13, 0xa ;  /* 0x0000000a0d0f7836 */ /* 0x004fc80000000000 */
[----:B------:R-:W-:-:S04]  /*04d0*/  IMAD.WIDE.U32 R6, R15, 0x4, R6 ;  /* 0x000000040f067825 */ /* 0x000fc800078e0006 */
[C---:B-----5:R-:W-:Y:S01]  /*04e0*/  IMAD.IADD R23, R14.reuse, 0x1, R23 ;  /* 0x000000010e177824 */ /* 0x060fe200078e0217 */
[C---:B---3--:R-:W-:Y:S01]  /*04f0*/  IADD3 R25, PT, PT, R14.reuse, R25, RZ ;  /* 0x000000190e197210 */ /* 0x048fe20007ffe0ff */
[----:B------:R-:W-:-:S03]  /*0500*/  IMAD.IADD R27, R14, 0x1, R27 ;  /* 0x000000010e1b7824 */ /* 0x000fc600078e021b */
[----:B------:R1:W-:Y:S04]  /*0510*/  STG.E desc[UR8][R4.64+0x2c], R23 ;  /* 0x00002c1704007986 */ /* 0x0003e8000c101908 */
[----:B------:R2:W-:Y:S04]  /*0520*/  STG.E desc[UR8][R4.64+0x30], R25 ;  /* 0x0000301904007986 */ /* 0x0005e8000c101908 */
[----:B------:R2:W-:Y:S04]  /*0530*/  STG.E desc[UR8][R4.64+0x34], R27 ;  /* 0x0000341b04007986 */ /* 0x0005e8000c101908 */
[----:B------:R-:W3:Y:S02]  /*0540*/  LDG.E R11, desc[UR8][R6.64] ;  /* 0x00000008060b7981 */ /* 0x000ee4000c1e1900 */
[----:B---3--:R-:W-:-:S05]  /*0550*/  IMAD.IADD R11, R14, 0x1, R11 ;  /* 0x000000010e0b7824 */ /* 0x008fca00078e020b */
[----:B------:R2:W-:Y:S04]  /*0560*/  STG.E desc[UR8][R6.64], R11 ;  /* 0x0000000b06007986 */ /* 0x0005e8000c101908 */
[----:B------:R-:W3:Y:S04]  /*0570*/  LDG.E R10, desc[UR8][R4.64+0x3c] ;  /* 0x00003c08040a7981 */ /* 0x000ee8000c1e1900 */
[----:B------:R-:W4:Y:S04]  /*0580*/  LDG.E R17, desc[UR8][R4.64+0x40] ;  /* 0x0000400804117981 */ /* 0x000f28000c1e1900 */
[----:B------:R-:W5:Y:S04]  /*0590*/  LDG.E R19, desc[UR8][R4.64+0x44] ;  /* 0x0000440804137981 */ /* 0x000f68000c1e1900 */
[----:B0-----:R-:W2:Y:S04]  /*05a0*/  LDG.E R21, desc[UR8][R4.64+0x48] ;  /* 0x0000480804157981 */ /* 0x001ea8000c1e1900 */
[----:B-1----:R-:W2:Y:S01]  /*05b0*/  LDG.E R23, desc[UR8][R4.64+0x4c] ;  /* 0x00004c0804177981 */ /* 0x002ea2000c1e1900 */
[----:B---3--:R-:W-:-:S05]  /*05c0*/  IMAD.IADD R15, R11, 0x1, R10 ;  /* 0x000000010b0f7824 */ /* 0x008fca00078e020a */
[----:B------:R0:W-:Y:S04]  /*05d0*/  STG.E desc[UR8][R4.64+0x3c], R15 ;  /* 0x00003c0f04007986 */ /* 0x0001e8000c101908 */
[----:B------:R-:W4:Y:S01]  /*05e0*/  LDG.E R2, desc[UR8][R2.64+0x38] ;  /* 0x0000380802027981 */ /* 0x000f22000c1e1900 */
[----:B------:R-:W-:-:S04]  /*05f0*/  IADD3 R12, P0, PT, R12, -0x4, RZ ;  /* 0xfffffffc0c0c7810 */ /* 0x000fc80007f1e0ff */
[----:B------:R-:W-:Y:S02]  /*0600*/  IADD3.X R9, PT, PT, R9, -0x1, RZ, P0, !PT ;  /* 0xffffffff09097810 */ /* 0x000fe400007fe4ff */
[----:B------:R-:W-:-:S04]  /*0610*/  ISETP.NE.U32.AND P0, PT, R12, RZ, PT ;  /* 0x000000ff0c00720c */ /* 0x000fc80003f05070 */
[----:B------:R-:W-:Y:S01]  /*0620*/  ISETP.NE.AND.EX P0, PT, R9, RZ, PT, P0 ;  /* 0x000000ff0900720c */ /* 0x000fe20003f05300 */
[----:B------:R-:W-:Y:S01]  /*0630*/  UIADD3 UR4, UPT, UPT, UR4, 0x4, URZ ;  /* 0x0000000404047890 */ /* 0x000fe2000fffe0ff */
[----:B------:R-:W-:Y:S02]  /*0640*/  IADD3 R13, PT, PT, R13, 0x14, RZ ;  /* 0x000000140d0d7810 */ /* 0x000fe40007ffe0ff */
[C---:B----4-:R-:W-:Y:S01]  /*0650*/  IADD3 R17, PT, PT, R2.reuse, R17, RZ ;  /* 0x0000001102117210 */ /* 0x050fe20007ffe0ff */
[C---:B-----5:R-:W-:Y:S02]  /*0660*/  IMAD.IADD R19, R2.reuse, 0x1, R19 ;  /* 0x0000000102137824 */ /* 0x060fe400078e0213 */
[C---:B--2---:R-:W-:Y:S02]  /*0670*/  IMAD.IADD R21, R2.reuse, 0x1, R21 ;  /* 0x0000000102157824 */ /* 0x044fe400078e0215 */
[----:B------:R-:W-:Y:S01]  /*0680*/  IMAD.IADD R23, R2, 0x1, R23 ;  /* 0x0000000102177824 */ /* 0x000fe200078e0217 */
[----:B------:R0:W-:Y:S04]  /*0690*/  STG.E desc[UR8][R4.64+0x40], R17 ;  /* 0x0000401104007986 */ /* 0x0001e8000c101908 */
[----:B------:R0:W-:Y:S04]  /*06a0*/  STG.E desc[UR8][R4.64+0x44], R19 ;  /* 0x0000441304007986 */ /* 0x0001e8000c101908 */
[----:B------:R0:W-:Y:S04]  /*06b0*/  STG.E desc[UR8][R4.64+0x48], R21 ;  /* 0x0000481504007986 */ /* 0x0001e8000c101908 */
[----:B------:R0:W-:Y:S01]  /*06c0*/  STG.E desc[UR8][R4.64+0x4c], R23 ;  /* 0x00004c1704007986 */ /* 0x0001e2000c101908 */
[----:B------:R-:W-:Y:S05]  /*06d0*/  @P0 BRA `(.L_x_1) ;  /* 0xfffffff800c00947 */ /* 0x000fea000383ffff */
[----:B------:R-:W-:-:S12]  /*06e0*/  UIADD3 UR6, UPT, UPT, UR4, 0x1, URZ ;  /* 0x0000000104067890 */ /* 0x000fd8000fffe0ff */
.L_x_0:
[----:B------:R-:W-:-:S04]  /*06f0*/  ISETP.NE.U32.AND P0, PT, R8, RZ, PT ;  /* 0x000000ff0800720c */ /* 0x000fc80003f05070 */
[----:B------:R-:W-:-:S13]  /*0700*/  ISETP.NE.AND.EX P0, PT, R0, RZ, PT, P0 ;  /* 0x000000ff0000720c */ /* 0x000fda0003f05300 */
[----:B------:R-:W-:Y:S05]  /*0710*/  @!P0 EXIT ;  /* 0x000000000000894d */ /* 0x000fea0003800000 */
[----:B------:R-:W1:Y:S01]  /*0720*/  LDCU.64 UR4, c[0x0][0x380] ;  /* 0x00007000ff0477ac */ /* 0x000e620008000a00 */
[----:B------:R-:W-:-:S04]  /*0730*/  UIMAD UR6, UR6, 0x5, URZ ;  /* 0x00000005060678a4 */ /* 0x000fc8000f8e02ff */
[----:B-1----:R-:W-:-:S04]  /*0740*/  UIMAD.WIDE.U32 UR4, UR6, 0x4, UR4 ;  /* 0x00000004060478a5 */ /* 0x002fc8000f8e0004 */
[----:B------:R-:W-:-:S04]  /*0750*/  UIADD3 UR6, UP0, UPT, UR4, 0x8, URZ ;  /* 0x0000000804067890 */ /* 0x000fc8000ff1e0ff */
[----:B------:R-:W-:Y:S02]  /*0760*/  UIADD3.X UR4, UPT, UPT, URZ, UR5, URZ, UP0, !UPT ;  /* 0x00000005ff047290 */ /* 0x000fe400087fe4ff */
[----:B0-----:R-:W-:-:S04]  /*0770*/  IMAD.U32 R4, RZ, RZ, UR6 ;  /* 0x00000006ff047e24 */ /* 0x001fc8000f8e00ff */
[----:B------:R-:W-:-:S07]  /*0780*/  IMAD.U32 R15, RZ, RZ, UR4 ;  /* 0x00000004ff0f7e24 */ /* 0x000fce000f8e00ff */
.L_x_2:
[----:B0-----:R-:W-:Y:S01]  /*0790*/  MOV R2, R4 ;  /* 0x0000000400027202 */ /* 0x001fe20000000f00 */
[----:B------:R-:W-:-:S05]  /*07a0*/  IMAD.MOV.U32 R3, RZ, RZ, R15 ;  /* 0x000000ffff037224 */ /* 0x000fca00078e000f */
[----:B------:R-:W2:Y:S04]  /*07b0*/  LDG.E R4, desc[UR8][R2.64+-0xc] ;  /* 0xfffff40802047981 */ /* 0x000ea8000c1e1900 */
[----:B------:R-:W2:Y:S04]  /*07c0*/  LDG.E R5, desc[UR8][R2.64+-0x8] ;  /* 0xfffff80802057981 */ /* 0x000ea8000c1e1900 */
[----:B------:R-:W3:Y:S04]  /*07d0*/  LDG.E R7, desc[UR8][R2.64+-0x4] ;  /* 0xfffffc0802077981 */ /* 0x000ee8000c1e1900 */
[----:B------:R-:W4:Y:S04]  /*07e0*/  LDG.E R9, desc[UR8][R2.64] ;  /* 0x0000000802097981 */ /* 0x000f28000c1e1900 */
[----:B------:R-:W5:Y:S04]  /*07f0*/  LDG.E R11, desc[UR8][R2.64+0x4] ;  /* 0x00000408020b7981 */ /* 0x000f68000c1e1900 */
[----:B------:R-:W5:Y:S01]  /*0800*/  LDG.E R13, desc[UR8][R2.64+0x8] ;  /* 0x00000808020d7981 */ /* 0x000f62000c1e1900 */
[----:B------:R-:W-:-:S04]  /*0810*/  IADD3 R8, P0, PT, R8, -0x1, RZ ;  /* 0xffffffff08087810 */ /* 0x000fc80007f1e0ff */
[----:B------:R-:W-:Y:S02]  /*0820*/  IADD3.X R0, PT, PT, R0, -0x1, RZ, P0, !PT ;  /* 0xffffffff00007810 */ /* 0x000fe400007fe4ff */
[----:B------:R-:W-:-:S04]  /*0830*/  ISETP.NE.U32.AND P0, PT, R8, RZ, PT ;  /* 0x000000ff0800720c */ /* 0x000fc80003f05070 */
[----:B------:R-:W-:Y:S01]  /*0840*/  ISETP.NE.AND.EX P0, PT, R0, RZ, PT, P0 ;  /* 0x000000ff0000720c */ /* 0x000fe20003f05300 */
[C---:B--2---:R-:W-:Y:S01]  /*0850*/  IMAD.IADD R5, R4.reuse, 0x1, R5 ;  /* 0x0000000104057824 */ /* 0x044fe200078e0205 */
[----:B---3--:R-:W-:-:S04]  /*0860*/  IADD3 R7, PT, PT, R4, R7, RZ ;  /* 0x0000000704077210 */ /* 0x008fc80007ffe0ff */
[----:B------:R0:W-:Y:S01]  /*0870*/  STG.E desc[UR8][R2.64+-0x8], R5 ;  /* 0xfffff80502007986 */ /* 0x0001e2000c101908 */
[----:B----4-:R-:W-:-:S03]  /*0880*/  IMAD.IADD R9, R4, 0x1, R9 ;  /* 0x0000000104097824 */ /* 0x010fc600078e0209 */
[----:B------:R0:W-:Y:S01]  /*0890*/  STG.E desc[UR8][R2.64+-0x4], R7 ;  /* 0xfffffc0702007986 */ /* 0x0001e2000c101908 */
[----:B-----5:R-:W-:-:S03]  /*08a0*/  IMAD.IADD R11, R4, 0x1, R11 ;  /* 0x00000001040b7824 */ /* 0x020fc600078e020b */
[----:B------:R0:W-:Y:S01]  /*08b0*/  STG.E desc[UR8][R2.64], R9 ;  /* 0x0000000902007986 */ /* 0x0001e2000c101908 */
[----:B------:R-:W-:-:S03]  /*08c0*/  IADD3 R13, PT, PT, R4, R13, RZ ;  /* 0x0000000d040d7210 */ /* 0x000fc60007ffe0ff */
[----:B------:R0:W-:Y:S01]  /*08d0*/  STG.E desc[UR8][R2.64+0x4], R11 ;  /* 0x0000040b02007986 */ /* 0x0001e2000c101908 */
[----:B------:R-:W-:-:S03]  /*08e0*/  IADD3 R4, P1, PT, R2, 0x14, RZ ;  /* 0x0000001402047810 */ /* 0x000fc60007f3e0ff */
[----:B------:R0:W-:Y:S02]  /*08f0*/  STG.E desc[UR8][R2.64+0x8], R13 ;  /* 0x0000080d02007986 */ /* 0x0001e4000c101908 */
[----:B------:R-:W-:Y:S01]  /*0900*/  IMAD.X R15, RZ, RZ, R3, P1 ;  /* 0x000000ffff0f7224 */ /* 0x000fe200008e0603 */
[----:B------:R-:W-:Y:S07]  /*0910*/  @P0 BRA `(.L_x_2) ;  /* 0xfffffffc009c0947 */ /* 0x000fee000383ffff */
[----:B------:R-:W-:Y:S05]  /*0920*/  EXIT ;  /* 0x000000000000794d */ /* 0x000fea0003800000 */
.L_x_3:
[----:B------:R-:W-:-:S00]  /*0930*/  BRA `(.L_x_3) ;  /* 0xfffffffc00fc7947 */ /* 0x000fc0000383ffff */
[----:B------:R-:W-:-:S00]  /*0940*/  NOP ;  /* 0x0000000000007918 */ /* 0x000fc00000000000 */
        /* <DEDUP_REMOVED lines=11> */
.L_x_9:


//--------------------- .text._Z12prefixSumMapPim --------------------------
	.section	.text._Z12prefixSumMapPim,"ax",@progbits
	.align	128
        .global         _Z12prefixSumMapPim
        .type           _Z12prefixSumMapPim,@function
        .size           _Z12prefixSumMapPim,(.L_x_10 - _Z12prefixSumMapPim)
        .other          _Z12prefixSumMapPim,@"STO_CUDA_ENTRY STV_DEFAULT"
_Z12prefixSumMapPim:
.text._Z12prefixSumMapPim:
[----:B------:R-:W-:Y:S01]  /*0000*/  LDC R1, c[0x0][0x37c] ;  /* 0x0000df00ff017b82 */ /* 0x000fe20000000800 */
[----:B------:R-:W0:Y:S07]  /*0010*/  S2R R5, SR_TID.X ;  /* 0x0000000000057919 */ /* 0x000e2e0000002100 */
[----:B------:R-:W1:Y:S01]  /*0020*/  S2UR UR4, SR_CTAID.X ;  /* 0x00000000000479c3 */ /* 0x000e620000002500 */
[----:B------:R-:W2:Y:S07]  /*0030*/  LDCU.64 UR6, c[0x0][0x388] ;  /* 0x00007100ff0677ac */ /* 0x000eae0008000a00 */
[----:B------:R-:W1:Y:S02]  /*0040*/  LDC R0, c[0x0][0x360] ;  /* 0x0000d800ff007b82 */ /* 0x000e640000000800 */
[----:B-1----:R-:W-:-:S04]  /*0050*/  IMAD R0, R0, UR4, RZ ;  /* 0x0000000400007c24 */ /* 0x002fc8000f8e02ff */
[----:B0-----:R-:W-:-:S04]  /*0060*/  IMAD R5, R5, 0x5, R0 ;  /* 0x0000000505057824 */ /* 0x001fc800078e0200 */
[----:B------:R-:W-:-:S05]  /*0070*/  VIADD R0, R5, 0x1 ;  /* 0x0000000105007836 */ /* 0x000fca0000000000 */
[----:B--2---:R-:W-:Y:S02]  /*0080*/  ISETP.GE.U32.AND P0, PT, R0, UR6, PT ;  /* 0x0000000600007c0c */ /* 0x004fe4000bf06070 */
[----:B------:R-:W-:-:S04]  /*0090*/  SHF.R.S32.HI R0, RZ, 0x1f, R0 ;  /* 0x0000001fff007819 */ /* 0x000fc80000011400 */
[----:B------:R-:W-:-:S13]  /*00a0*/  ISETP.GE.U32.AND.EX P0, PT, R0, UR7, PT, P0 ;  /* 0x0000000700007c0c */ /* 0x000fda000bf06100 */
[----:B------:R-:W-:Y:S05]  /*00b0*/  @P0 EXIT ;  /* 0x000000000000094d */ /* 0x000fea0003800000 */
[----:B------:R-:W0:Y:S01]  /*00c0*/  LDC.64 R2, c[0x0][0x380] ;  /* 0x0000e000ff027b82 */ /* 0x000e220000000a00 */
[----:B------:R-:W1:Y:S01]  /*00d0*/  LDCU.64 UR4, c[0x0][0x358] ;  /* 0x00006b00ff0477ac */ /* 0x000e620008000a00 */
[----:B0-----:R-:W-:-:S05]  /*00e0*/  IMAD.WIDE R2, R5, 0x4, R2 ;  /* 0x0000000405027825 */ /* 0x001fca00078e0202 */
[----:B-1----:R-:W2:Y:S04]  /*00f0*/  LDG.E R0, desc[UR4][R2.64] ;  /* 0x0000000402007981 */ /* 0x002ea8000c1e1900 */
[----:B------:R-:W2:Y:S01]  /*0100*/  LDG.E R7, desc[UR4][R2.64+0x4] ;  /* 0x0000040402077981 */ /* 0x000ea2000c1e1900 */
[----:B------:R-:W-:-:S05]  /*0110*/  VIADD R4, R5, 0x2 ;  /* 0x0000000205047836 */ /* 0x000fca0000000000 */
[----:B------:R-:W-:Y:S02]  /*0120*/  ISETP.GE.U32.AND P0, PT, R4, UR6, PT ;  /* 0x0000000604007c0c */ /* 0x000fe4000bf06070 */
[----:B------:R-:W-:-:S04]  /*0130*/  SHF.R.S32.HI R4, RZ, 0x1f, R4 ;  /* 0x0000001fff047819 */ /* 0x000fc80000011404 */
[----:B------:R-:W-:Y:S01]  /*0140*/  ISETP.GE.U32.AND.EX P0, PT, R4, UR7, PT, P0 ;  /* 0x0000000704007c0c */ /* 0x000fe2000bf06100 */
[----:B--2---:R-:W-:-:S05]  /*0150*/  IMAD.IADD R7, R0, 0x1, R7 ;  /* 0x0000000100077824 */ /* 0x004fca00078e0207 */
[----:B------:R0:W-:Y:S07]  /*0160*/  STG.E desc[UR4][R2.64+0x4], R7 ;  /* 0x0000040702007986 */ /* 0x0001ee000c101904 */
[----:B------:R-:W-:Y:S05]  /*0170*/  @P0 EXIT ;  /* 0x000000000000094d */ /* 0x000fea0003800000 */
[----:B------:R-:W0:Y:S01]  /*0180*/  LDG.E R0, desc[UR4][R2.64+0x8] ;  /* 0x0000080402007981 */ /* 0x000e22000c1e1900 */
[----:B------:R-:W-:-:S05]  /*0190*/  VIADD R4, R5, 0x3 ;  /* 0x0000000305047836 */ /* 0x000fca0000000000 */
[----:B------:R-:W-:Y:S02]  /*01a0*/  ISETP.GE.U32.AND P0, PT, R4, UR6, PT ;  /* 0x0000000604007c0c */ /* 0x000fe4000bf06070 */
[----:B------:R-:W-:-:S04]  /*01b0*/  SHF.R.S32.HI R4, RZ, 0x1f, R4 ;  /* 0x0000001fff047819 */ /* 0x000fc80000011404 */
[----:B------:R-:W-:Y:S01]  /*01c0*/  ISETP.GE.U32.AND.EX P0, PT, R4, UR7, PT, P0 ;  /* 0x0000000704007c0c */ /* 0x000fe2000bf06100 */
[----:B0-----:R-:W-:-:S05]  /*01d0*/  IMAD.IADD R7, R7, 0x1, R0 ;  /* 0x0000000107077824 */ /* 0x001fca00078e0200 */
        /* <DEDUP_REMOVED lines=10> */
[----:B------:R-:W0:Y:S02]  /*0280*/  LDG.E R0, desc[UR4][R2.64+0x10] ;  /* 0x0000100402007981 */ /* 0x000e24000c1e1900 */
[----:B0-----:R-:W-:-:S05]  /*0290*/  IMAD.IADD R7, R7, 0x1, R0 ;  /* 0x0000000107077824 */ /* 0x001fca00078e0200 */
[----:B------:R-:W-:Y:S01]  /*02a0*/  STG.E desc[UR4][R2.64+0x10], R7 ;  /* 0x0000100702007986 */ /* 0x000fe2000c101904 */
[----:B------:R-:W-:Y:S05]  /*02b0*/  EXIT ;  /* 0x000000000000794d */ /* 0x000fea0003800000 */
.L_x_4:
        /* <DEDUP_REMOVED lines=12> */
.L_x_10:


//--------------------- .text._Z13prefixSumCUDAPim --------------------------
	.section	.text._Z13prefixSumCUDAPim,"ax",@progbits
	.align	128
        .global         _Z13prefixSumCUDAPim
        .type           _Z13prefixSumCUDAPim,@function
        .size           _Z13prefixSumCUDAPim,(.L_x_11 - _Z13prefixSumCUDAPim)
        .other          _Z13prefixSumCUDAPim,@"STO_CUDA_ENTRY STV_DEFAULT"
_Z13prefixSumCUDAPim:
.text._Z13prefixSumCUDAPim:
[----:B------:R-:W-:Y:S01]  /*0000*/  LDC R1, c[0x0][0x37c] ;  /* 0x0000df00ff017b82 */ /* 0x000fe20000000800 */
[----:B------:R-:W0:Y:S01]  /*0010*/  LDCU.64 UR4, c[0x0][0x388] ;  /* 0x00007100ff0477ac */ /* 0x000e220008000a00 */
[----:B------:R-:W-:Y:S01]  /*0020*/  IMAD.MOV.U32 R5, RZ, RZ, 0x3dc6b27f ;  /* 0x3dc6b27fff057424 */ /* 0x000fe200078e00ff */
[----:B------:R-:W1:Y:S01]  /*0030*/  S2R R7, SR_TID.X ;  /* 0x0000000000077919 */ /* 0x000e620000002100 */
[----:B0-----:R-:W0:Y:S01]  /*0040*/  I2F.U64 R0, UR4 ;  /* 0x0000000400007d12 */ /* 0x001e220008301000 */
[----:B------:R-:W2:Y:S01]  /*0050*/  LDCU.64 UR4, c[0x0][0x388] ;  /* 0x00007100ff0477ac */ /* 0x000ea20008000a00 */
[C---:B0-----:R-:W-:Y:S01]  /*0060*/  VIADD R2, R0.reuse, 0xc0cafb0d ;  /* 0xc0cafb0d00027836 */ /* 0x041fe20000000000 */
[----:B------:R-:W-:Y:S02]  /*0070*/  ISETP.GT.U32.AND P1, PT, R0, 0x7f7fffff, PT ;  /* 0x7f7fffff0000780c */ /* 0x000fe40003f24070 */
[----:B--2---:R-:W-:Y:S01]  /*0080*/  ISETP.NE.U32.AND P0, PT, RZ, UR4, PT ;  /* 0x00000004ff007c0c */ /* 0x004fe2000bf05070 */
[----:B------:R-:W0:Y:S01]  /*0090*/  S2UR UR4, SR_CTAID.X ;  /* 0x00000000000479c3 */ /* 0x000e220000002500 */
[----:B------:R-:W-:-:S02]  /*00a0*/  LOP3.LUT R3, R2, 0xff800000, RZ, 0xc0, !PT ;  /* 0xff80000002037812 */ /* 0x000fc400078ec0ff */
[----:B------:R-:W-:-:S03]  /*00b0*/  ISETP.NE.AND.EX P0, PT, RZ, UR5, PT, P0 ;  /* 0x00000005ff007c0c */ /* 0x000fc6000bf05300 */
[----:B------:R-:W-:Y:S01]  /*00c0*/  IMAD.IADD R2, R0, 0x1, -R3 ;  /* 0x0000000100027824 */ /* 0x000fe200078e0a03 */
[----:B------:R-:W-:-:S03]  /*00d0*/  I2FP.F32.S32 R3, R3 ;  /* 0x0000000300037245 */ /* 0x000fc60000201400 */
[----:B------:R-:W-:Y:S01]  /*00e0*/  FADD R4, R2, -1 ;  /* 0xbf80000002047421 */ /* 0x000fe20000000000 */
[----:B------:R-:W-:-:S03]  /*00f0*/  FSEL R2, RZ, -23, P0 ;  /* 0xc1b80000ff027808 */ /* 0x000fc60000000000 */
[C---:B------:R-:W-:Y:S02]  /*0100*/  FFMA R5, R4.reuse, R5, -0.16845393180847167969 ;  /* 0xbe2c7f3004057423 */ /* 0x040fe40000000005 */
[----:B------:R-:W-:Y:S01]  /*0110*/  FFMA R2, R3, 1.1920928955078125e-07, R2 ;  /* 0x3400000003027823 */ /* 0x000fe20000000002 */
[----:B------:R-:W-:Y:S01]  /*0120*/  MOV R3, 0x7f800000 ;  /* 0x7f80000000037802 */ /* 0x000fe20000000f00 */
[----:B------:R-:W-:-:S04]  /*0130*/  FFMA R5, R4, R5, 0.1716887056827545166 ;  /* 0x3e2fcf2a04057423 */ /* 0x000fc80000000005 */
[----:B------:R-:W-:-:S04]  /*0140*/  FFMA R5, R4, R5, -0.17900948226451873779 ;  /* 0xbe374e4304057423 */ /* 0x000fc80000000005 */
[----:B------:R-:W-:-:S04]  /*0150*/  FFMA R5, R4, R5, 0.20512372255325317383 ;  /* 0x3e520bf404057423 */ /* 0x000fc80000000005 */
[----:B------:R-:W-:-:S04]  /*0160*/  FFMA R5, R4, R5, -0.24046532809734344482 ;  /* 0xbe763c8b04057423 */ /* 0x000fc80000000005 */
[----:B------:R-:W-:-:S04]  /*0170*/  FFMA R5, R4, R5, 0.28857114911079406738 ;  /* 0x3e93bf9904057423 */ /* 0x000fc80000000005 */
[----:B------:R-:W-:-:S04]  /*0180*/  FFMA R5, R4, R5, -0.36067417263984680176 ;  /* 0xbeb8aa4904057423 */ /* 0x000fc80000000005 */
[----:B------:R-:W-:-:S04]  /*0190*/  FFMA R5, R4, R5, 0.48089820146560668945 ;  /* 0x3ef6384a04057423 */ /* 0x000fc80000000005 */
[----:B------:R-:W-:-:S04]  /*01a0*/  FFMA R5, R4, R5, -0.72134751081466674805 ;  /* 0xbf38aa3b04057423 */ /* 0x000fc80000000005 */
[----:B------:R-:W-:-:S04]  /*01b0*/  FMUL R5, R4, R5 ;  /* 0x0000000504057220 */ /* 0x000fc80000400000 */
[----:B------:R-:W-:-:S04]  /*01c0*/  FMUL R5, R4, R5 ;  /* 0x0000000504057220 */ /* 0x000fc80000400000 */
[----:B------:R-:W-:Y:S02]  /*01d0*/  FFMA R5, R4, 1.4426950216293334961, R5 ;  /* 0x3fb8aa3b04057823 */ /* 0x000fe40000000005 */
[----:B------:R-:W2:Y:S02]  /*01e0*/  LDC R4, c[0x0][0x360] ;  /* 0x0000d800ff047b82 */ /* 0x000ea40000000800 */
[----:B------:R-:W-:Y:S01]  /*01f0*/  FADD R2, R2, R5 ;  /* 0x0000000502027221 */ /* 0x000fe20000000000 */
[----:B------:R-:W-:-:S06]  /*0200*/  @P1 FFMA R2, R0, R3, +INF ;  /* 0x7f80000000021423 */ /* 0x000fcc0000000003 */
[----:B------:R-:W3:Y:S02]  /*0210*/  FRND.CEIL R2, R2 ;  /* 0x0000000200027307 */ /* 0x000ee40000209000 */
[----:B---3--:R-:W-:-:S06]  /*0220*/  FSEL R0, R2, -INF , P0 ;  /* 0xff80000002007808 */ /* 0x008fcc0000000000 */
[----:B------:R-:W3:Y:S02]  /*0230*/  F2I.TRUNC.NTZ R6, R0 ;  /* 0x0000000000067305 */ /* 0x000ee4000020f100 */
[----:B---3--:R-:W-:-:S13]  /*0240*/  ISETP.GE.AND P0, PT, R6, 0x1, PT ;  /* 0x000000010600780c */ /* 0x008fda0003f06270 */
[----:B012---:R-:W-:Y:S05]  /*0250*/  @!P0 EXIT ;  /* 0x000000000000894d */ /* 0x007fea0003800000 */
[----:B------:R-:W0:Y:S01]  /*0260*/  LDC.64 R2, c[0x0][0x380] ;  /* 0x0000e000ff027b82 */ /* 0x000e220000000a00 */
[----:B------:R-:W-:Y:S01]  /*0270*/  ISETP.GE.U32.AND P0, PT, R6, 0x4, PT ;  /* 0x000000040600780c */ /* 0x000fe20003f06070 */
[----:B------:R-:W-:Y:S01]  /*0280*/  IMAD R0, R4, UR4, R7 ;  /* 0x0000000404007c24 */ /* 0x000fe2000f8e0207 */
[----:B------:R-:W-:Y:S01]  /*0290*/  LOP3.LUT R5, R6, 0x3, RZ, 0xc0, !PT ;  /* 0x0000000306057812 */ /* 0x000fe200078ec0ff */
[----:B------:R-:W1:Y:S01]  /*02a0*/  LDCU.64 UR6, c[0x0][0x358] ;  /* 0x00006b00ff0677ac */ /* 0x000e620008000a00 */
[----:B------:R-:W-:Y:S02]  /*02b0*/  IMAD.MOV.U32 R4, RZ, RZ, RZ ;  /* 0x000000ffff047224 */ /* 0x000fe400078e00ff */
[----:B------:R-:W-:Y:S02]  /*02c0*/  ISETP.NE.AND P3, PT, R5, RZ, PT ;  /* 0x000000ff0500720c */ /* 0x000fe40003f65270 */
[----:B------:R-:W-:Y:S01]  /*02d0*/  SHF.R.S32.HI R12, RZ, 0x1f, R0 ;  /* 0x0000001fff0c7819 */ /* 0x000fe20000011400 */
[----:B0-----:R-:W-:-:S04]  /*02e0*/  IMAD.WIDE R2, R0, 0x4, R2 ;  /* 0x0000000400027825 */ /* 0x001fc800078e0202 */
[----:B-1----:R-:W-:Y:S06]  /*02f0*/  @!P0 BRA `(.L_x_5) ;  /* 0x0000000000d48947 */ /* 0x002fec0003800000 */
[----:B------:R-:W-:Y:S01]  /*0300*/  LOP3.LUT R4, R6, 0x7ffffffc, RZ, 0xc0, !PT ;  /* 0x7ffffffc06047812 */ /* 0x000fe200078ec0ff */
[----:B------:R-:W0:Y:S04]  /*0310*/  LDCU.64 UR8, c[0x0][0x388] ;  /* 0x00007100ff0877ac */ /* 0x000e280008000a00 */
[----:B------:R-:W-:Y:S01]  /*0320*/  IMAD.MOV R6, RZ, RZ, -R4 ;  /* 0x000000ffff067224 */ /* 0x000fe200078e0a04 */
[----:B------:R-:W-:-:S06]  /*0330*/  UMOV UR4, URZ ;  /* 0x000000ff00047c82 */ /* 0x000fcc0008000000 */
.L_x_6:
[----:B------:R-:W-:Y:S01]  /*0340*/  UMOV UR5, 0x1 ;  /* 0x0000000100057882 */ /* 0x000fe20000000000 */
[----:B0-----:R-:W-:Y:S01]  /*0350*/  ISETP.GE.U32.AND P0, PT, R0, UR8, PT ;  /* 0x0000000800007c0c */ /* 0x001fe2000bf06070 */
[----:B------:R-:W-:-:S06]  /*0360*/  USHF.L.U32 UR5, UR5, UR4, URZ ;  /* 0x0000000405057299 */ /* 0x000fcc00080006ff */
[----:B------:R-:W-:-:S04]  /*0370*/  ISETP.GE.AND P2, PT, R0, UR5, PT ;  /* 0x0000000500007c0c */ /* 0x000fc8000bf46270 */
[----:B------:R-:W-:-:S13]  /*0380*/  ISETP.GE.U32.OR.EX P2, PT, R12, UR9, !P2, P0 ;  /* 0x000000090c007c0c */ /* 0x000fda000d746500 */
[----:B------:R-:W-:Y:S01]  /*0390*/  @!P2 MOV R9, 0xffffffff ;  /* 0xffffffff0009a802 */ /* 0x000fe20000000f00 */
[----:B------:R-:W2:Y:S03]  /*03a0*/  @!P2 LDG.E R7, desc[UR6][R2.64] ;  /* 0x000000060207a981 */ /* 0x000ea6000c1e1900 */
[----:B------:R-:W-:-:S05]  /*03b0*/  @!P2 SHF.L.U32 R9, R9, UR4, RZ ;  /* 0x000000040909ac19 */ /* 0x000fca00080006ff */
[----:B------:R-:W-:-:S06]  /*03c0*/  @!P2 IMAD.WIDE R8, R9, 0x4, R2 ;  /* 0x000000040908a825 */ /* 0x000fcc00078e0202 */
[----:B------:R-:W2:Y:S01]  /*03d0*/  @!P2 LDG.E R8, desc[UR6][R8.64] ;  /* 0x000000060808a981 */ /* 0x000ea2000c1e1900 */
[----:B------:R-:W-:Y:S02]  /*03e0*/  UMOV UR5, 0x2 ;  /* 0x0000000200057882 */ /* 0x000fe40000000000 */
[----:B------:R-:W-:-:S06]  /*03f0*/  USHF.L.U32 UR5, UR5, UR4, URZ ;  /* 0x0000000405057299 */ /* 0x000fcc00080006ff */
[----:B------:R-:W-:-:S04]  /*0400*/  ISETP.GE.AND P1, PT, R0, UR5, PT ;  /* 0x0000000500007c0c */ /* 0x000fc8000bf26270 */
[----:B------:R-:W-:-:S13]  /*0410*/  ISETP.GE.U32.OR.EX P1, PT, R12, UR9, !P1, P0 ;  /* 0x000000090c007c0c */ /* 0x000fda000cf26500 */
[----:B------:R-:W-:-:S05]  /*0420*/  @!P1 IMAD.MOV.U32 R11, RZ, RZ, -0x2 ;  /* 0xfffffffeff0b9424 */ /* 0x000fca00078e00ff */
[----:B------:R-:W-:-:S05]  /*0430*/  @!P1 SHF.L.U32 R11, R11, UR4, RZ ;  /* 0x000000040b0b9c19 */ /* 0x000fca00080006ff */
[----:B------:R-:W-:-:S04]  /*0440*/  @!P1 IMAD.WIDE R10, R11, 0x4, R2 ;  /* 0x000000040b0a9825 */ /* 0x000fc800078e0202 */
[----:B--2---:R-:W-:-:S05]  /*0450*/  @!P2 IMAD.IADD R7, R8, 0x1, R7 ;  /* 0x000000010807a824 */ /* 0x004fca00078e0207 */
[----:B------:R0:W-:Y:S04]  /*0460*/  @!P2 STG.E desc[UR6][R2.64], R7 ;  /* 0x000000070200a986 */ /* 0x0001e8000c101906 */
[----:B------:R-:W2:Y:S04]  /*0470*/  @!P1 LDG.E R10, desc[UR6][R10.64] ;  /* 0x000000060a0a9981 */ /* 0x000ea8000c1e1900 */
[----:B------:R-:W2:Y:S01]  /*0480*/  @!P1 LDG.E R13, desc[UR6][R2.64] ;  /* 0x00000006020d9981 */ /* 0x000ea2000c1e1900 */
[----:B------:R-:W-:Y:S02]  /*0490*/  UMOV UR5, 0x4 ;  /* 0x0000000400057882 */ /* 0x000fe40000000000 */
[----:B------:R-:W-:-:S06]  /*04a0*/  USHF.L.U32 UR5, UR5, UR4, URZ ;  /* 0x0000000405057299 */ /* 0x000fcc00080006ff */
[----:B------:R-:W-:-:S04]  /*04b0*/  ISETP.GE.AND P2, PT, R0, UR5, PT ;  /* 0x0000000500007c0c */ /* 0x000fc8000bf46270 */
[----:B------:R-:W-:-:S13]  /*04c0*/  ISETP.GE.U32.OR.EX P2, PT, R12, UR9, !P2, P0 ;  /* 0x000000090c007c0c */ /* 0x000fda000d746500 */
[----:B------:R-:W-:-:S04]  /*04d0*/  @!P2 MOV R9, 0xfffffffc ;  /* 0xfffffffc0009a802 */ /* 0x000fc80000000f00 */
[----:B------:R-:W-:-:S05]  /*04e0*/  @!P2 SHF.L.U32 R9, R9, UR4, RZ ;  /* 0x000000040909ac19 */ /* 0x000fca00080006ff */
[----:B------:R-:W-:-:S04]  /*04f0*/  @!P2 IMAD.WIDE R8, R9, 0x4, R2 ;  /* 0x000000040908a825 */ /* 0x000fc800078e0202 */
[----:B--2---:R-:W-:-:S05]  /*0500*/  @!P1 IMAD.IADD R13, R10, 0x1, R13 ;  /* 0x000000010a0d9824 */ /* 0x004fca00078e020d */
[----:B------:R1:W-:Y:S04]  /*0510*/  @!P1 STG.E desc[UR6][R2.64], R13 ;  /* 0x0000000d02009986 */ /* 0x0003e8000c101906 */
[----:B------:R-:W2:Y:S04]  /*0520*/  @!P2 LDG.E R8, desc[UR6][R8.64] ;  /* 0x000000060808a981 */ /* 0x000ea8000c1e1900 */
[----:B0-----:R-:W2:Y:S01]  /*0530*/  @!P2 LDG.E R7, desc[UR6][R2.64] ;  /* 0x000000060207a981 */ /* 0x001ea2000c1e1900 */
[----:B------:R-:W-:Y:S02]  /*0540*/  UMOV UR5, 0x8 ;  /* 0x0000000800057882 */ /* 0x000fe40000000000 */
[----:B------:R-:W-:-:S06]  /*0550*/  USHF.L.U32 UR5, UR5, UR4, URZ ;  /* 0x0000000405057299 */ /* 0x000fcc00080006ff */
[----:B------:R-:W-:-:S04]  /*0560*/  ISETP.GE.AND P1, PT, R0, UR5, PT ;  /* 0x0000000500007c0c */ /* 0x000fc8000bf26270 */
[----:B------:R-:W-:-:S13]  /*0570*/  ISETP.GE.U32.OR.EX P0, PT, R12, UR9, !P1, P0 ;  /* 0x000000090c007c0c */ /* 0x000fda000cf06500 */
[----:B------:R-:W-:-:S05]  /*0580*/  @!P0 IMAD.MOV.U32 R11, RZ, RZ, -0x8 ;  /* 0xfffffff8ff0b8424 */ /* 0x000fca00078e00ff */
[----:B------:R-:W-:-:S05]  /*0590*/  @!P0 SHF.L.U32 R11, R11, UR4, RZ ;  /* 0x000000040b0b8c19 */ /* 0x000fca00080006ff */
[----:B------:R-:W-:Y:S01]  /*05a0*/  @!P0 IMAD.WIDE R10, R11, 0x4, R2 ;  /* 0x000000040b0a8825 */ /* 0x000fe200078e0202 */
[----:B--2---:R-:W-:-:S05]  /*05b0*/  @!P2 IADD3 R7, PT, PT, R8, R7, RZ ;  /* 0x000000070807a210 */ /* 0x004fca0007ffe0ff */
[----:B------:R1:W-:Y:S04]  /*05c0*/  @!P2 STG.E desc[UR6][R2.64], R7 ;  /* 0x000000070200a986 */ /* 0x0003e8000c101906 */
[----:B------:R-:W2:Y:S04]  /*05d0*/  @!P0 LDG.E R10, desc[UR6][R10.64] ;  /* 0x000000060a0a8981 */ /* 0x000ea8000c1e1900 */
[----:B------:R-:W2:Y:S01]  /*05e0*/  @!P0 LDG.E R9, desc[UR6][R2.64] ;  /* 0x0000000602098981 */ /* 0x000ea2000c1e1900 */
[----:B------:R-:W-:Y:S01]  /*05f0*/  VIADD R6, R6, 0x4 ;  /* 0x0000000406067836 */ /* 0x000fe20000000000 */
[----:B------:R-:W-:Y:S01]  /*0600*/  UIADD3 UR4, UPT, UPT, UR4, 0x4, URZ ;  /* 0x0000000404047890 */ /* 0x000fe2000fffe0ff */
[----:B--2---:R-:W-:-:S05]  /*0610*/  @!P0 IMAD.IADD R9, R10, 0x1, R9 ;  /* 0x000000010a098824 */ /* 0x004fca00078e0209 */
[----:B------:R1:W-:Y:S01]  /*0620*/  @!P0 STG.E desc[UR6][R2.64], R9 ;  /* 0x0000000902008986 */ /* 0x0003e2000c101906 */
[----:B------:R-:W-:-:S13]  /*0630*/  ISETP.NE.AND P0, PT, R6, RZ, PT ;  /* 0x000000ff0600720c */ /* 0x000fda0003f05270 */
[----:B-1----:R-:W-:Y:S05]  /*0640*/  @P0 BRA `(.L_x_6) ;  /* 0xfffffffc003c0947 */ /* 0x002fea000383ffff */
.L_x_5:
[----:B------:R-:W-:Y:S05]  /*0650*/  @!P3 EXIT ;  /* 0x000000000000b94d */ /* 0x000fea0003800000 */
[----:B------:R-:W-:Y:S01]  /*0660*/  IADD3 R5, PT, PT, -R5, RZ, RZ ;  /* 0x000000ff05057210 */ /* 0x000fe20007ffe1ff */
[----:B------:R-:W0:Y:S06]  /*0670*/  LDCU.64 UR4, c[0x0][0x388] ;  /* 0x00007100ff0477ac */ /* 0x000e2c0008000a00 */
.L_x_7:
[----:B------:R-:W-:Y:S01]  /*0680*/  IMAD.MOV.U32 R7, RZ, RZ, 0x1 ;  /* 0x00000001ff077424 */ /* 0x000fe200078e00ff */
[----:B0-----:R-:W-:-:S04]  /*0690*/  ISETP.GE.U32.AND P1, PT, R0, UR4, PT ;  /* 0x0000000400007c0c */ /* 0x001fc8000bf26070 */
[----:B------:R-:W-:-:S04]  /*06a0*/  SHF.L.U32 R7, R7, R4, RZ ;  /* 0x0000000407077219 */ /* 0x000fc800000006ff */
[----:B------:R-:W-:-:S04]  /*06b0*/  ISETP.GE.AND P0, PT, R0, R7, PT ;  /* 0x000000070000720c */ /* 0x000fc80003f06270 */
[----:B------:R-:W-:-:S13]  /*06c0*/  ISETP.GE.U32.OR.EX P0, PT, R12, UR5, !P0, P1 ;  /* 0x000000050c007c0c */ /* 0x000fda000c706510 */
[----:B------:R-:W-:Y:S01]  /*06d0*/  @!P0 IMAD.MOV.U32 R7, RZ, RZ, -0x1 ;  /* 0xffffffffff078424 */ /* 0x000fe200078e00ff */
[----:B------:R-:W2:Y:S04]  /*06e0*/  @!P0 LDG.E R9, desc[UR6][R2.64] ;  /* 0x0000000602098981 */ /* 0x000ea8000c1e1900 */
[----:B------:R-:W-:-:S05]  /*06f0*/  @!P0 SHF.L.U32 R7, R7, R4, RZ ;  /* 0x0000000407078219 */ /* 0x000fca00000006ff */
[----:B------:R-:W-:-:S06]  /*0700*/  @!P0 IMAD.WIDE R6, R7, 0x4, R2 ;  /* 0x0000000407068825 */ /* 0x000fcc00078e0202 */
[----:B------:R-:W2:Y:S01]  /*0710*/  @!P0 LDG.E R6, desc[UR6][R6.64] ;  /* 0x0000000606068981 */ /* 0x000ea2000c1e1900 */
[----:B------:R-:W-:Y:S01]  /*0720*/  VIADD R5, R5, 0x1 ;  /* 0x0000000105057836 */ /* 0x000fe20000000000 */
[----:B------:R-:W-:Y:S02]  /*0730*/  IADD3 R4, PT, PT, R4, 0x1, RZ ;  /* 0x0000000104047810 */ /* 0x000fe40007ffe0ff */
[----:B--2---:R-:W-:-:S05]  /*0740*/  @!P0 IADD3 R9, PT, PT, R6, R9, RZ ;  /* 0x0000000906098210 */ /* 0x004fca0007ffe0ff */
[----:B------:R1:W-:Y:S01]  /*0750*/  @!P0 STG.E desc[UR6][R2.64], R9 ;  /* 0x0000000902008986 */ /* 0x0003e2000c101906 */
[----:B------:R-:W-:-:S13]  /*0760*/  ISETP.NE.AND P0, PT, R5, RZ, PT ;  /* 0x000000ff0500720c */ /* 0x000fda0003f05270 */
[----:B-1----:R-:W-:Y:S05]  /*0770*/  @P0 BRA `(.L_x_7) ;  /* 0xfffffffc00c00947 */ /* 0x002fea000383ffff */
[----:B------:R-:W-:Y:S05]  /*0780*/  EXIT ;  /* 0x000000000000794d */ /* 0x000fea0003800000 */
.L_x_8:
        /* <DEDUP_REMOVED lines=15> */
.L_x_11:


//--------------------- .nv.shared.reserved.0     --------------------------
	.section	.nv.shared.reserved.0,"aw",@nobits
	.weak		__nv_reservedSMEM_offset_0_alias
	.size		__nv_reservedSMEM_offset_0_alias, 0, 64
	.other		__nv_reservedSMEM_offset_0_alias,@"STO_CUDA_RESERVED_SHARED STV_DEFAULT"
__nv_reservedSMEM_offset_0_alias:
	.zero		0
	.zero		64


//--------------------- .nv.constant0._Z15prefixSumReducePim --------------------------
	.section	.nv.constant0._Z15prefixSumReducePim,"a",@progbits
	.sectionflags	@""
	.align	4
.nv.constant0._Z15prefixSumReducePim:
	.zero		912


//--------------------- .nv.constant0._Z12prefixSumMapPim --------------------------
	.section	.nv.constant0._Z12prefixSumMapPim,"a",@progbits
	.sectionflags	@""
	.align	4
.nv.constant0._Z12prefixSumMapPim:
	.zero		912


//--------------------- .nv.constant0._Z13prefixSumCUDAPim --------------------------
	.section	.nv.constant0._Z13prefixSumCUDAPim,"a",@progbits
	.sectionflags	@""
	.align	4
.nv.constant0._Z13prefixSumCUDAPim:
	.zero		912


//--------------------- SYMBOLS --------------------------

	.type		.nv.reservedSmem.offset0,@object
	.size		.nv.reservedSmem.offset0,0x4
